//
// Generated by NVIDIA NVVM Compiler
//
// Compiler Build ID: CL-36424714
// Cuda compilation tools, release 13.0, V13.0.88
// Based on NVVM 20.0.0
//

.version 9.0
.target sm_100
.address_size 64

	// .globl	_Z17computeLocalRanksPlPKlS1_S_mm

.visible .entry _Z17computeLocalRanksPlPKlS1_S_mm(
	.param .u64 .ptr .align 1 _Z17computeLocalRanksPlPKlS1_S_mm_param_0,
	.param .u64 .ptr .align 1 _Z17computeLocalRanksPlPKlS1_S_mm_param_1,
	.param .u64 .ptr .align 1 _Z17computeLocalRanksPlPKlS1_S_mm_param_2,
	.param .u64 .ptr .align 1 _Z17computeLocalRanksPlPKlS1_S_mm_param_3,
	.param .u64 _Z17computeLocalRanksPlPKlS1_S_mm_param_4,
	.param .u64 _Z17computeLocalRanksPlPKlS1_S_mm_param_5
)
{
	.reg .pred 	%p<4>;
	.reg .b32 	%r<5>;
	.reg .b64 	%rd<29>;

	ld.param.u64 	%rd11, [_Z17computeLocalRanksPlPKlS1_S_mm_param_0];
	ld.param.u64 	%rd12, [_Z17computeLocalRanksPlPKlS1_S_mm_param_1];
	ld.param.u64 	%rd13, [_Z17computeLocalRanksPlPKlS1_S_mm_param_2];
	ld.param.u64 	%rd14, [_Z17computeLocalRanksPlPKlS1_S_mm_param_3];
	ld.param.u64 	%rd15, [_Z17computeLocalRanksPlPKlS1_S_mm_param_4];
	mov.u32 	%r1, %ctaid.x;
	mov.u32 	%r2, %ntid.x;
	mov.u32 	%r3, %tid.x;
	mad.lo.s32 	%r4, %r1, %r2, %r3;
	cvt.s64.s32 	%rd1, %r4;
	setp.le.u64 	%p1, %rd15, %rd1;
	@%p1 bra 	$L__BB0_5;
	cvta.to.global.u64 	%rd17, %rd13;
	shl.b64 	%rd18, %rd1, 3;
	add.s64 	%rd2, %rd17, %rd18;
	ld.global.u64 	%rd26, [%rd2];
	cvta.to.global.u64 	%rd4, %rd11;
	cvta.to.global.u64 	%rd5, %rd12;
	mov.b64 	%rd28, 0;
$L__BB0_2:
	setp.eq.s64 	%p2, %rd26, -1;
	@%p2 bra 	$L__BB0_4;
	shl.b64 	%rd19, %rd26, 3;
	add.s64 	%rd20, %rd4, %rd19;
	st.global.u64 	[%rd20], %rd28;
	add.s64 	%rd28, %rd28, 1;
	add.s64 	%rd21, %rd5, %rd19;
	ld.global.u64 	%rd26, [%rd21];
	ld.global.u64 	%rd22, [%rd2+8];
	setp.ne.s64 	%p3, %rd26, %rd22;
	@%p3 bra 	$L__BB0_2;
$L__BB0_4:
	cvta.to.global.u64 	%rd23, %rd14;
	add.s64 	%rd25, %rd23, %rd18;
	st.global.u64 	[%rd25], %rd28;
$L__BB0_5:
	ret;

}
	// .globl	_Z17updateGlobalRanksPlPKlS1_m
.visible .entry _Z17updateGlobalRanksPlPKlS1_m(
	.param .u64 .ptr .align 1 _Z17updateGlobalRanksPlPKlS1_m_param_0,
	.param .u64 .ptr .align 1 _Z17updateGlobalRanksPlPKlS1_m_param_1,
	.param .u64 .ptr .align 1 _Z17updateGlobalRanksPlPKlS1_m_param_2,
	.param .u64 _Z17updateGlobalRanksPlPKlS1_m_param_3
)
{
	.reg .pred 	%p<5>;
	.reg .b32 	%r<5>;
	.reg .b64 	%rd<26>;

	ld.param.u64 	%rd11, [_Z17updateGlobalRanksPlPKlS1_m_param_0];
	ld.param.u64 	%rd9, [_Z17updateGlobalRanksPlPKlS1_m_param_1];
	ld.param.u64 	%rd10, [_Z17updateGlobalRanksPlPKlS1_m_param_2];
	ld.param.u64 	%rd12, [_Z17updateGlobalRanksPlPKlS1_m_param_3];
	cvta.to.global.u64 	%rd1, %rd11;
	mov.u32 	%r1, %ctaid.x;
	mov.u32 	%r2, %ntid.x;
	mov.u32 	%r3, %tid.x;
	mad.lo.s32 	%r4, %r1, %r2, %r3;
	cvt.s64.s32 	%rd2, %r4;
	setp.le.u64 	%p1, %rd12, %rd2;
	@%p1 bra 	$L__BB1_6;
	cvta.to.global.u64 	%rd13, %rd10;
	shl.b64 	%rd14, %rd2, 3;
	add.s64 	%rd3, %rd13, %rd14;
	ld.global.u64 	%rd25, [%rd3];
	shl.b64 	%rd15, %rd25, 3;
	add.s64 	%rd16, %rd1, %rd15;
	ld.global.u64 	%rd5, [%rd16];
	cvta.to.global.u64 	%rd6, %rd9;
$L__BB1_2:
	setp.eq.s64 	%p2, %rd25, -1;
	@%p2 bra 	$L__BB1_6;
	ld.global.u64 	%rd17, [%rd3];
	setp.eq.s64 	%p3, %rd25, %rd17;
	@%p3 bra 	$L__BB1_5;
	shl.b64 	%rd18, %rd25, 3;
	add.s64 	%rd19, %rd1, %rd18;
	ld.global.u64 	%rd20, [%rd19];
	add.s64 	%rd21, %rd20, %rd5;
	st.global.u64 	[%rd19], %rd21;
$L__BB1_5:
	shl.b64 	%rd22, %rd25, 3;
	add.s64 	%rd23, %rd6, %rd22;
	ld.global.u64 	%rd25, [%rd23];
	ld.global.u64 	%rd24, [%rd3+8];
	setp.ne.s64 	%p4, %rd25, %rd24;
	@%p4 bra 	$L__BB1_2;
$L__BB1_6:
	ret;

}


// ===== COMPILED SASS (sm_100) =====

	.target	sm_100

	.elftype	@"ET_EXEC"


//--------------------- .note.nv.tkinfo           --------------------------
	.section	.note.nv.tkinfo,"",@"SHT_NOTE"
	.sectionflags	@"SHF_NOTE_NV_TKINFO"
	.tkinfo
        /*0018*/ 	.word	0x00000002
        /*0030*/ 	.string	""
        /*0030*/ 	.string	"ptxas"
        /*0030*/ 	.string	"Cuda compilation tools, release 13.0, V13.0.88"
        /*0030*/ 	.string	"Build cuda_13.0.r13.0/compiler.36424714_0"
        /*0030*/ 	.string	"-arch sm_100 -m 64 "



//--------------------- .note.nv.cuinfo           --------------------------
	.section	.note.nv.cuinfo,"",@"SHT_NOTE"
	.sectionflags	@"SHF_NOTE_NV_CUINFO"
        /*0018*/ 	.short	0x0002
        /*001a*/ 	.short	0x0064
        /*001c*/ 	.short	0x0082
	.zero		2


//--------------------- .nv.info                  --------------------------
	.section	.nv.info,"",@"SHT_CUDA_INFO"
	.align	4


	//----- nvinfo : EIATTR_REGCOUNT
	.align		4
        /*0000*/ 	.byte	0x04, 0x2f
        /*0002*/ 	.short	(.L_1 - .L_0)
	.align		4
.L_0:
        /*0004*/ 	.word	index@(_Z17computeLocalRanksPlPKlS1_S_mm)
        /*0008*/ 	.word	0x00000012


	//----- nvinfo : EIATTR_FRAME_SIZE
	.align		4
.L_1:
        /*000c*/ 	.byte	0x04, 0x11
        /*000e*/ 	.short	(.L_3 - .L_2)
	.align		4
.L_2:
        /*0010*/ 	.word	index@(_Z17computeLocalRanksPlPKlS1_S_mm)
        /*0014*/ 	.word	0x00000000


	//----- nvinfo : EIATTR_REGCOUNT
	.align		4
.L_3:
        /*0018*/ 	.byte	0x04, 0x2f
        /*001a*/ 	.short	(.L_5 - .L_4)
	.align		4
.L_4:
        /*001c*/ 	.word	index@(_Z17updateGlobalRanksPlPKlS1_m)
        /*0020*/ 	.word	0x00000012


	//----- nvinfo : EIATTR_FRAME_SIZE
	.align		4
.L_5:
        /*0024*/ 	.byte	0x04, 0x11
        /*0026*/ 	.short	(.L_7 - .L_6)
	.align		4
.L_6:
        /*0028*/ 	.word	index@(_Z17updateGlobalRanksPlPKlS1_m)
        /*002c*/ 	.word	0x00000000


	//----- nvinfo : EIATTR_MIN_STACK_SIZE
	.align		4
.L_7:
        /*0030*/ 	.byte	0x04, 0x12
        /*0032*/ 	.short	(.L_9 - .L_8)
	.align		4
.L_8:
        /*0034*/ 	.word	index@(_Z17updateGlobalRanksPlPKlS1_m)
        /*0038*/ 	.word	0x00000000


	//----- nvinfo : EIATTR_MIN_STACK_SIZE
	.align		4
.L_9:
        /*003c*/ 	.byte	0x04, 0x12
        /*003e*/ 	.short	(.L_11 - .L_10)
	.align		4
.L_10:
        /*0040*/ 	.word	index@(_Z17computeLocalRanksPlPKlS1_S_mm)
        /*0044*/ 	.word	0x00000000
.L_11:


//--------------------- .nv.compat                --------------------------
	.section	.nv.compat,"",@"SHT_CUDA_COMPAT_INFO"
	.align	4
        /*0000*/ 	.byte	0x02, 0x09, 0x00, 0x00, 0x02, 0x02, 0x01, 0x00, 0x02, 0x05, 0x05, 0x00, 0x03, 0x07, 0x01, 0x01
        /*0010*/ 	.byte	0x02, 0x03, 0x00, 0x00, 0x02, 0x06, 0x01, 0x00, 0x04, 0x0b, 0x08, 0x00, 0x09, 0x00, 0x00, 0x00
        /*0020*/ 	.byte	0x00, 0x00, 0x00, 0x00


//--------------------- .nv.info._Z17updateGlobalRanksPlPKlS1_m --------------------------
	.section	.nv.info._Z17updateGlobalRanksPlPKlS1_m,"",@"SHT_CUDA_INFO"
	.sectionflags	@""
	.align	4


	//----- nvinfo : EIATTR_CUDA_API_VERSION
	.align		4
        /*0000*/ 	.byte	0x04, 0x37
        /*0002*/ 	.short	(.L_13 - .L_12)
.L_12:
        /*0004*/ 	.word	0x00000082


	//----- nvinfo : EIATTR_KPARAM_INFO
	.align		4
.L_13:
        /*0008*/ 	.byte	0x04, 0x17
        /*000a*/ 	.short	(.L_15 - .L_14)
.L_14:
        /*000c*/ 	.word	0x00000000
        /*0010*/ 	.short	0x0003
        /*0012*/ 	.short	0x0018
        /*0014*/ 	.byte	0x00, 0xf0, 0x21, 0x00


	//----- nvinfo : EIATTR_KPARAM_INFO
	.align		4
.L_15:
        /*0018*/ 	.byte	0x04, 0x17
        /*001a*/ 	.short	(.L_17 - .L_16)
.L_16:
        /*001c*/ 	.word	0x00000000
        /*0020*/ 	.short	0x0002
        /*0022*/ 	.short	0x0010
        /*0024*/ 	.byte	0x00, 0xf5, 0x21, 0x00


	//----- nvinfo : EIATTR_KPARAM_INFO
	.align		4
.L_17:
        /*0028*/ 	.byte	0x04, 0x17
        /*002a*/ 	.short	(.L_19 - .L_18)
.L_18:
        /*002c*/ 	.word	0x00000000
        /*0030*/ 	.short	0x0001
        /*0032*/ 	.short	0x0008
        /*0034*/ 	.byte	0x00, 0xf5, 0x21, 0x00


	//----- nvinfo : EIATTR_KPARAM_INFO
	.align		4
.L_19:
        /*0038*/ 	.byte	0x04, 0x17
        /*003a*/ 	.short	(.L_21 - .L_20)
.L_20:
        /*003c*/ 	.word	0x00000000
        /*0040*/ 	.short	0x0000
        /*0042*/ 	.short	0x0000
        /*0044*/ 	.byte	0x00, 0xf5, 0x21, 0x00


	//----- nvinfo : EIATTR_SPARSE_MMA_MASK
	.align		4
.L_21:
        /*0048*/ 	.byte	0x03, 0x50
        /*004a*/ 	.short	0x0000


	//----- nvinfo : EIATTR_MAXREG_COUNT
	.align		4
        /*004c*/ 	.byte	0x03, 0x1b
        /*004e*/ 	.short	0x00ff


	//----- nvinfo : EIATTR_MERCURY_ISA_VERSION
	.align		4
        /*0050*/ 	.byte	0x03, 0x5f
        /*0052*/ 	.short	0x0101


	//----- nvinfo : EIATTR_VRC_CTA_INIT_COUNT
	.align		4
        /*0054*/ 	.byte	0x02, 0x4a
	.zero		1
	.zero		1


	//----- nvinfo : EIATTR_EXIT_INSTR_OFFSETS
	.align		4
        /*0058*/ 	.byte	0x04, 0x1c
        /*005a*/ 	.short	(.L_23 - .L_22)


	//   ....[0]....
.L_22:
        /*005c*/ 	.word	0x00000090


	//   ....[1]....
        /*0060*/ 	.word	0x00000160


	//   ....[2]....
        /*0064*/ 	.word	0x00000280


	//----- nvinfo : EIATTR_CRS_STACK_SIZE
	.align		4
.L_23:
        /*0068*/ 	.byte	0x04, 0x1e
        /*006a*/ 	.short	(.L_25 - .L_24)
.L_24:
        /*006c*/ 	.word	0x00000000


	//----- nvinfo : EIATTR_CBANK_PARAM_SIZE
	.align		4
.L_25:
        /*0070*/ 	.byte	0x03, 0x19
        /*0072*/ 	.short	0x0020


	//----- nvinfo : EIATTR_PARAM_CBANK
	.align		4
        /*0074*/ 	.byte	0x04, 0x0a
        /*0076*/ 	.short	(.L_27 - .L_26)
	.align		4
.L_26:
        /*0078*/ 	.word	index@(.nv.constant0._Z17updateGlobalRanksPlPKlS1_m)
        /*007c*/ 	.short	0x0380
        /*007e*/ 	.short	0x0020


	//----- nvinfo : EIATTR_SW_WAR
	.align		4
.L_27:
        /*0080*/ 	.byte	0x04, 0x36
        /*0082*/ 	.short	(.L_29 - .L_28)
.L_28:
        /*0084*/ 	.word	0x00000008
.L_29:


//--------------------- .nv.info._Z17computeLocalRanksPlPKlS1_S_mm --------------------------
	.section	.nv.info._Z17computeLocalRanksPlPKlS1_S_mm,"",@"SHT_CUDA_INFO"
	.sectionflags	@""
	.align	4


	//----- nvinfo : EIATTR_CUDA_API_VERSION
	.align		4
        /*0000*/ 	.byte	0x04, 0x37
        /*0002*/ 	.short	(.L_31 - .L_30)
.L_30:
        /*0004*/ 	.word	0x00000082


	//----- nvinfo : EIATTR_KPARAM_INFO
	.align		4
.L_31:
        /*0008*/ 	.byte	0x04, 0x17
        /*000a*/ 	.short	(.L_33 - .L_32)
.L_32:
        /*000c*/ 	.word	0x00000000
        /*0010*/ 	.short	0x0005
        /*0012*/ 	.short	0x0028
        /*0014*/ 	.byte	0x00, 0xf0, 0x21, 0x00


	//----- nvinfo : EIATTR_KPARAM_INFO
	.align		4
.L_33:
        /*0018*/ 	.byte	0x04, 0x17
        /*001a*/ 	.short	(.L_35 - .L_34)
.L_34:
        /*001c*/ 	.word	0x00000000
        /*0020*/ 	.short	0x0004
        /*0022*/ 	.short	0x0020
        /*0024*/ 	.byte	0x00, 0xf0, 0x21, 0x00


	//----- nvinfo : EIATTR_KPARAM_INFO
	.align		4
.L_35:
        /*0028*/ 	.byte	0x04, 0x17
        /*002a*/ 	.short	(.L_37 - .L_36)
.L_36:
        /*002c*/ 	.word	0x00000000
        /*0030*/ 	.short	0x0003
        /*0032*/ 	.short	0x0018
        /*0034*/ 	.byte	0x00, 0xf5, 0x21, 0x00


	//----- nvinfo : EIATTR_KPARAM_INFO
	.align		4
.L_37:
        /*0038*/ 	.byte	0x04, 0x17
        /*003a*/ 	.short	(.L_39 - .L_38)
.L_38:
        /*003c*/ 	.word	0x00000000
        /*0040*/ 	.short	0x0002
        /*0042*/ 	.short	0x0010
        /*0044*/ 	.byte	0x00, 0xf5, 0x21, 0x00


	//----- nvinfo : EIATTR_KPARAM_INFO
	.align		4
.L_39:
        /*0048*/ 	.byte	0x04, 0x17
        /*004a*/ 	.short	(.L_41 - .L_40)
.L_40:
        /*004c*/ 	.word	0x00000000
        /*0050*/ 	.short	0x0001
        /*0052*/ 	.short	0x0008
        /*0054*/ 	.byte	0x00, 0xf5, 0x21, 0x00


	//----- nvinfo : EIATTR_KPARAM_INFO
	.align		4
.L_41:
        /*0058*/ 	.byte	0x04, 0x17
        /*005a*/ 	.short	(.L_43 - .L_42)
.L_42:
        /*005c*/ 	.word	0x00000000
        /*0060*/ 	.short	0x0000
        /*0062*/ 	.short	0x0000
        /*0064*/ 	.byte	0x00, 0xf5, 0x21, 0x00


	//----- nvinfo : EIATTR_SPARSE_MMA_MASK
	.align		4
.L_43:
        /*0068*/ 	.byte	0x03, 0x50
        /*006a*/ 	.short	0x0000


	//----- nvinfo : EIATTR_MAXREG_COUNT
	.align		4
        /*006c*/ 	.byte	0x03, 0x1b
        /*006e*/ 	.short	0x00ff


	//----- nvinfo : EIATTR_MERCURY_ISA_VERSION
	.align		4
        /*0070*/ 	.byte	0x03, 0x5f
        /*0072*/ 	.short	0x0101


	//----- nvinfo : EIATTR_VRC_CTA_INIT_COUNT
	.align		4
        /*0074*/ 	.byte	0x02, 0x4a
	.zero		1
	.zero		1


	//----- nvinfo : EIATTR_EXIT_INSTR_OFFSETS
	.align		4
        /*0078*/ 	.byte	0x04, 0x1c
        /*007a*/ 	.short	(.L_45 - .L_44)


	//   ....[0]....
.L_44:
        /*007c*/ 	.word	0x00000090


	//   ....[1]....
        /*0080*/ 	.word	0x000002e0


	//----- nvinfo : EIATTR_CRS_STACK_SIZE
	.align		4
.L_45:
        /*0084*/ 	.byte	0x04, 0x1e
        /*0086*/ 	.short	(.L_47 - .L_46)
.L_46:
        /*0088*/ 	.word	0x00000000


	//----- nvinfo : EIATTR_CBANK_PARAM_SIZE
	.align		4
.L_47:
        /*008c*/ 	.byte	0x03, 0x19
        /*008e*/ 	.short	0x0030


	//----- nvinfo : EIATTR_PARAM_CBANK
	.align		4
        /*0090*/ 	.byte	0x04, 0x0a
        /*0092*/ 	.short	(.L_49 - .L_48)
	.align		4
.L_48:
        /*0094*/ 	.word	index@(.nv.constant0._Z17computeLocalRanksPlPKlS1_S_mm)
        /*0098*/ 	.short	0x0380
        /*009a*/ 	.short	0x0030


	//----- nvinfo : EIATTR_SW_WAR
	.align		4
.L_49:
        /*009c*/ 	.byte	0x04, 0x36
        /*009e*/ 	.short	(.L_51 - .L_50)
.L_50:
        /*00a0*/ 	.word	0x00000008
.L_51:


//--------------------- .nv.callgraph             --------------------------
	.section	.nv.callgraph,"",@"SHT_CUDA_CALLGRAPH"
	.align	4
	.sectionentsize	8
	.align		4
        /*0000*/ 	.word	0x00000000
	.align		4
        /*0004*/ 	.word	0xffffffff
	.align		4
        /*0008*/ 	.word	0x00000000
	.align		4
        /*000c*/ 	.word	0xfffffffe
	.align		4
        /*0010*/ 	.word	0x00000000
	.align		4
        /*0014*/ 	.word	0xfffffffd
	.align		4
        /*0018*/ 	.word	0x00000000
	.align		4
        /*001c*/ 	.word	0xfffffffc


//--------------------- .text._Z17updateGlobalRanksPlPKlS1_m --------------------------
	.section	.text._Z17updateGlobalRanksPlPKlS1_m,"ax",@progbits
	.align	128
        .global         _Z17updateGlobalRanksPlPKlS1_m
        .type           _Z17updateGlobalRanksPlPKlS1_m,@function
        .size           _Z17updateGlobalRanksPlPKlS1_m,(.L_x_6 - _Z17updateGlobalRanksPlPKlS1_m)
        .other          _Z17updateGlobalRanksPlPKlS1_m,@"STO_CUDA_ENTRY STV_DEFAULT"
_Z17updateGlobalRanksPlPKlS1_m:
.text._Z17updateGlobalRanksPlPKlS1_m:
[----:B------:R-:W-:Y:S01]  /*0000*/  LDC R1, c[0x0][0x37c] ;  /* 0x0000df00ff017b82 */ /* 0x000fe20000000800 */
[----:B------:R-:W0:Y:S07]  /*0010*/  S2R R3, SR_TID.X ;  /* 0x0000000000037919 */ /* 0x000e2e0000002100 */
[----:B------:R-:W0:Y:S01]  /*0020*/  S2UR UR4, SR_CTAID.X ;  /* 0x00000000000479c3 */ /* 0x000e220000002500 */
[----:B------:R-:W1:Y:S07]  /*0030*/  LDCU.64 UR6, c[0x0][0x398] ;  /* 0x00007300ff0677ac */ /* 0x000e6e0008000a00 */
[----:B------:R-:W0:Y:S02]  /*0040*/  LDC R0, c[0x0][0x360] ;  /* 0x0000d800ff007b82 */ /* 0x000e240000000800 */
[----:B0-----:R-:W-:-:S05]  /*0050*/  IMAD R0, R0, UR4, R3 ;  /* 0x0000000400007c24 */ /* 0x001fca000f8e0203 */
[----:B-1----:R-:W-:Y:S02]  /*0060*/  ISETP.GE.U32.AND P0, PT, R0, UR6, PT ;  /* 0x0000000600007c0c */ /* 0x002fe4000bf06070 */
[----:B------:R-:W-:-:S04]  /*0070*/  SHF.R.S32.HI R3, RZ, 0x1f, R0 ;  /* 0x0000001fff037819 */ /* 0x000fc80000011400 */
[----:B------:R-:W-:-:S13]  /*0080*/  ISETP.GE.U32.AND.EX P0, PT, R3, UR7, PT, P0 ;  /* 0x0000000703007c0c */ /* 0x000fda000bf06100 */
[----:B------:R-:W-:Y:S05]  /*0090*/  @P0 EXIT ;  /* 0x000000000000094d */ /* 0x000fea0003800000 */
[----:B------:R-:W0:Y:S01]  /*00a0*/  LDCU.64 UR6, c[0x0][0x390] ;  /* 0x00007200ff0677ac */ /* 0x000e220008000a00 */
[----:B------:R-:W1:Y:S01]  /*00b0*/  LDCU.64 UR4, c[0x0][0x358] ;  /* 0x00006b00ff0477ac */ /* 0x000e620008000a00 */
[----:B0-----:R-:W-:-:S04]  /*00c0*/  LEA R2, P0, R0, UR6, 0x3 ;  /* 0x0000000600027c11 */ /* 0x001fc8000f8018ff */
[----:B------:R-:W-:Y:S01]  /*00d0*/  LEA.HI.X R3, R0, UR7, R3, 0x3, P0 ;  /* 0x0000000700037c11 */ /* 0x000fe200080f1c03 */
[----:B------:R-:W0:Y:S04]  /*00e0*/  LDCU.64 UR6, c[0x0][0x380] ;  /* 0x00007000ff0677ac */ /* 0x000e280008000a00 */
[----:B-1----:R-:W0:Y:S02]  /*00f0*/  LDG.E.64 R14, desc[UR4][R2.64] ;  /* 0x00000004020e7981 */ /* 0x002e24000c1e1b00 */
[----:B0-----:R-:W-:-:S04]  /*0100*/  LEA R4, P0, R14, UR6, 0x3 ;  /* 0x000000060e047c11 */ /* 0x001fc8000f8018ff */
[----:B------:R-:W-:Y:S01]  /*0110*/  LEA.HI.X R5, R14, UR7, R15, 0x3, P0 ;  /* 0x000000070e057c11 */ /* 0x000fe200080f1c0f */
[----:B------:R-:W0:Y:S05]  /*0120*/  LDCU.64 UR6, c[0x0][0x388] ;  /* 0x00007100ff0677ac */ /* 0x000e2a0008000a00 */
[----:B------:R-:W5:Y:S03]  /*0130*/  LDG.E.64 R4, desc[UR4][R4.64] ;  /* 0x0000000404047981 */ /* 0x000f66000c1e1b00 */
.L_x_0:
[----:B------:R-:W-:-:S04]  /*0140*/  ISETP.NE.U32.AND P0, PT, R14, -0x1, PT ;  /* 0xffffffff0e00780c */ /* 0x000fc80003f05070 */
[----:B------:R-:W-:-:S13]  /*0150*/  ISETP.NE.AND.EX P0, PT, R15, -0x1, PT, P0 ;  /* 0xffffffff0f00780c */ /* 0x000fda0003f05300 */
[----:B0-----:R-:W-:Y:S05]  /*0160*/  @!P0 EXIT ;  /* 0x000000000000894d */ /* 0x001fea0003800000 */
[----:B------:R-:W2:Y:S02]  /*0170*/  LDG.E.64 R6, desc[UR4][R2.64] ;  /* 0x0000000402067981 */ /* 0x000ea4000c1e1b00 */
[----:B--2---:R-:W-:-:S04]  /*0180*/  ISETP.NE.U32.AND P0, PT, R14, R6, PT ;  /* 0x000000060e00720c */ /* 0x004fc80003f05070 */
[----:B------:R-:W-:-:S13]  /*0190*/  ISETP.NE.AND.EX P0, PT, R15, R7, PT, P0 ;  /* 0x000000070f00720c */ /* 0x000fda0003f05300 */
[----:B------:R-:W0:Y:S02]  /*01a0*/  @P0 LDC.64 R6, c[0x0][0x380] ;  /* 0x0000e000ff060b82 */ /* 0x000e240000000a00 */
[----:B0-----:R-:W-:-:S04]  /*01b0*/  @P0 LEA R6, P1, R14, R6, 0x3 ;  /* 0x000000060e060211 */ /* 0x001fc800078218ff */
[----:B------:R-:W-:-:S05]  /*01c0*/  @P0 LEA.HI.X R7, R14, R7, R15, 0x3, P1 ;  /* 0x000000070e070211 */ /* 0x000fca00008f1c0f */
[----:B------:R-:W2:Y:S01]  /*01d0*/  @P0 LDG.E.64 R8, desc[UR4][R6.64] ;  /* 0x0000000406080981 */ /* 0x000ea2000c1e1b00 */
[----:B------:R-:W-:-:S04]  /*01e0*/  LEA R12, P2, R14, UR6, 0x3 ;  /* 0x000000060e0c7c11 */ /* 0x000fc8000f8418ff */
[----:B------:R-:W-:Y:S02]  /*01f0*/  LEA.HI.X R13, R14, UR7, R15, 0x3, P2 ;  /* 0x000000070e0d7c11 */ /* 0x000fe400090f1c0f */
[----:B--2--5:R-:W-:-:S05]  /*0200*/  @P0 IADD3 R10, P1, PT, R4, R8, RZ ;  /* 0x00000008040a0210 */ /* 0x024fca0007f3e0ff */
[----:B------:R-:W-:-:S05]  /*0210*/  @P0 IMAD.X R11, R5, 0x1, R9, P1 ;  /* 0x00000001050b0824 */ /* 0x000fca00008e0609 */
[----:B------:R1:W-:Y:S04]  /*0220*/  @P0 STG.E.64 desc[UR4][R6.64], R10 ;  /* 0x0000000a06000986 */ /* 0x0003e8000c101b04 */
[----:B------:R-:W2:Y:S04]  /*0230*/  LDG.E.64 R8, desc[UR4][R2.64+0x8] ;  /* 0x0000080402087981 */ /* 0x000ea8000c1e1b00 */
[----:B------:R-:W2:Y:S02]  /*0240*/  LDG.E.64 R14, desc[UR4][R12.64] ;  /* 0x000000040c0e7981 */ /* 0x000ea4000c1e1b00 */
[----:B--2---:R-:W-:-:S04]  /*0250*/  ISETP.NE.U32.AND P0, PT, R14, R8, PT ;  /* 0x000000080e00720c */ /* 0x004fc80003f05070 */
[----:B------:R-:W-:-:S13]  /*0260*/  ISETP.NE.AND.EX P0, PT, R15, R9, PT, P0 ;  /* 0x000000090f00720c */ /* 0x000fda0003f05300 */
[----:B-1----:R-:W-:Y:S05]  /*0270*/  @P0 BRA `(.L_x_0) ;  /* 0xfffffffc00b00947 */ /* 0x002fea000383ffff */
[----:B------:R-:W-:Y:S05]  /*0280*/  EXIT ;  /* 0x000000000000794d */ /* 0x000fea0003800000 */
.L_x_1:
[----:B------:R-:W-:-:S00]  /*0290*/  BRA `(.L_x_1) ;  /* 0xfffffffc00fc7947 */ /* 0x000fc0000383ffff */
[----:B------:R-:W-:-:S00]  /*02a0*/  NOP ;  /* 0x0000000000007918 */ /* 0x000fc00000000000 */
        /* <DEDUP_REMOVED lines=13> */
.L_x_6:


//--------------------- .text._Z17computeLocalRanksPlPKlS1_S_mm --------------------------
	.section	.text._Z17computeLocalRanksPlPKlS1_S_mm,"ax",@progbits
	.align	128
        .global         _Z17computeLocalRanksPlPKlS1_S_mm
        .type           _Z17computeLocalRanksPlPKlS1_S_mm,@function
        .size           _Z17computeLocalRanksPlPKlS1_S_mm,(.L_x_7 - _Z17computeLocalRanksPlPKlS1_S_mm)
        .other          _Z17computeLocalRanksPlPKlS1_S_mm,@"STO_CUDA_ENTRY STV_DEFAULT"
_Z17computeLocalRanksPlPKlS1_S_mm:
.text._Z17computeLocalRanksPlPKlS1_S_mm:
        /* <DEDUP_REMOVED lines=11> */
[C---:B------:R-:W-:Y:S01]  /*00b0*/  IMAD.SHL.U32 R14, R0.reuse, 0x8, RZ ;  /* 0x00000008000e7824 */ /* 0x040fe200078e00ff */
[----:B------:R-:W-:Y:S01]  /*00c0*/  SHF.L.U64.HI R15, R0, 0x3, R3 ;  /* 0x00000003000f7819 */ /* 0x000fe20000010203 */
[----:B------:R-:W1:Y:S01]  /*00d0*/  LDCU.64 UR4, c[0x0][0x358] ;  /* 0x00006b00ff0477ac */ /* 0x000e620008000a00 */
[----:B------:R-:W2:Y:S02]  /*00e0*/  LDCU.128 UR8, c[0x0][0x380] ;  /* 0x00007000ff0877ac */ /* 0x000ea40008000c00 */
[----:B0-----:R-:W-:-:S04]  /*00f0*/  IADD3 R2, P0, PT, R14, UR6, RZ ;  /* 0x000000060e027c10 */ /* 0x001fc8000ff1e0ff */
[----:B------:R-:W-:-:S05]  /*0100*/  IADD3.X R3, PT, PT, R15, UR7, RZ, P0, !PT ;  /* 0x000000070f037c10 */ /* 0x000fca00087fe4ff */
[----:B-1----:R0:W5:Y:S01]  /*0110*/  LDG.E.64 R4, desc[UR4][R2.64] ;  /* 0x0000000402047981 */ /* 0x002162000c1e1b00 */
[----:B------:R-:W-:Y:S01]  /*0120*/  BSSY.RECONVERGENT B0, `(.L_x_2) ;  /* 0x0000015000007945 */ /* 0x000fe20003800200 */
[----:B--2---:R-:W-:-:S07]  /*0130*/  CS2R R12, SRZ ;  /* 0x00000000000c7805 */ /* 0x004fce000001ff00 */
.L_x_4:
[----:B-----5:R-:W-:-:S04]  /*0140*/  ISETP.NE.U32.AND P0, PT, R4, -0x1, PT ;  /* 0xffffffff0400780c */ /* 0x020fc80003f05070 */
[----:B------:R-:W-:-:S13]  /*0150*/  ISETP.NE.AND.EX P0, PT, R5, -0x1, PT, P0 ;  /* 0xffffffff0500780c */ /* 0x000fda0003f05300 */
[----:B------:R-:W-:Y:S05]  /*0160*/  @!P0 BRA `(.L_x_3) ;  /* 0x0000000000408947 */ /* 0x000fea0003800000 */
[C---:B------:R-:W-:Y:S01]  /*0170*/  IMAD.SHL.U32 R0, R4.reuse, 0x8, RZ ;  /* 0x0000000804007824 */ /* 0x040fe200078e00ff */
[----:B------:R-:W-:Y:S01]  /*0180*/  SHF.L.U64.HI R5, R4, 0x3, R5 ;  /* 0x0000000304057819 */ /* 0x000fe20000010205 */
[----:B------:R-:W-:Y:S02]  /*0190*/  IMAD.MOV.U32 R8, RZ, RZ, R12 ;  /* 0x000000ffff087224 */ /* 0x000fe400078e000c */
[----:B------:R-:W-:Y:S01]  /*01a0*/  IMAD.MOV.U32 R9, RZ, RZ, R13 ;  /* 0x000000ffff097224 */ /* 0x000fe200078e000d */
[C---:B------:R-:W-:Y:S02]  /*01b0*/  IADD3 R10, P0, PT, R0.reuse, UR8, RZ ;  /* 0x00000008000a7c10 */ /* 0x040fe4000ff1e0ff */
[----:B------:R-:W-:Y:S02]  /*01c0*/  IADD3 R4, P1, PT, R0, UR10, RZ ;  /* 0x0000000a00047c10 */ /* 0x000fe4000ff3e0ff */
[C---:B------:R-:W-:Y:S02]  /*01d0*/  IADD3.X R11, PT, PT, R5.reuse, UR9, RZ, P0, !PT ;  /* 0x00000009050b7c10 */ /* 0x040fe400087fe4ff */
[----:B------:R-:W-:-:S03]  /*01e0*/  IADD3.X R5, PT, PT, R5, UR11, RZ, P1, !PT ;  /* 0x0000000b05057c10 */ /* 0x000fc60008ffe4ff */
[----:B------:R1:W-:Y:S04]  /*01f0*/  STG.E.64 desc[UR4][R10.64], R8 ;  /* 0x000000080a007986 */ /* 0x0003e8000c101b04 */
[----:B------:R-:W2:Y:S04]  /*0200*/  LDG.E.64 R4, desc[UR4][R4.64] ;  /* 0x0000000404047981 */ /* 0x000ea8000c1e1b00 */
[----:B------:R-:W2:Y:S01]  /*0210*/  LDG.E.64 R6, desc[UR4][R2.64+0x8] ;  /* 0x0000080402067981 */ /* 0x000ea2000c1e1b00 */
[----:B------:R-:W-:-:S05]  /*0220*/  IADD3 R12, P1, PT, R12, 0x1, RZ ;  /* 0x000000010c0c7810 */ /* 0x000fca0007f3e0ff */
[----:B------:R-:W-:Y:S01]  /*0230*/  IMAD.X R13, RZ, RZ, R13, P1 ;  /* 0x000000ffff0d7224 */ /* 0x000fe200008e060d */
[----:B--2---:R-:W-:-:S04]  /*0240*/  ISETP.NE.U32.AND P0, PT, R4, R6, PT ;  /* 0x000000060400720c */ /* 0x004fc80003f05070 */
[----:B------:R-:W-:-:S13]  /*0250*/  ISETP.NE.AND.EX P0, PT, R5, R7, PT, P0 ;  /* 0x000000070500720c */ /* 0x000fda0003f05300 */
[----:B-1----:R-:W-:Y:S05]  /*0260*/  @P0 BRA `(.L_x_4) ;  /* 0xfffffffc00b40947 */ /* 0x002fea000383ffff */
.L_x_3:
[----:B------:R-:W-:Y:S05]  /*0270*/  BSYNC.RECONVERGENT B0 ;  /* 0x0000000000007941 */ /* 0x000fea0003800200 */
.L_x_2:
[----:B------:R-:W0:Y:S01]  /*0280*/  LDCU.64 UR6, c[0x0][0x398] ;  /* 0x00007300ff0677ac */ /* 0x000e220008000a00 */
[----:B------:R-:W-:Y:S02]  /*0290*/  IMAD.MOV.U32 R4, RZ, RZ, R12 ;  /* 0x000000ffff047224 */ /* 0x000fe400078e000c */
[----:B------:R-:W-:Y:S01]  /*02a0*/  IMAD.MOV.U32 R5, RZ, RZ, R13 ;  /* 0x000000ffff057224 */ /* 0x000fe200078e000d */
[----:B0-----:R-:W-:-:S04]  /*02b0*/  IADD3 R2, P0, PT, R14, UR6, RZ ;  /* 0x000000060e027c10 */ /* 0x001fc8000ff1e0ff */
[----:B------:R-:W-:-:S05]  /*02c0*/  IADD3.X R3, PT, PT, R15, UR7, RZ, P0, !PT ;  /* 0x000000070f037c10 */ /* 0x000fca00087fe4ff */
[----:B------:R-:W-:Y:S01]  /*02d0*/  STG.E.64 desc[UR4][R2.64], R4 ;  /* 0x0000000402007986 */ /* 0x000fe2000c101b04 */
[----:B------:R-:W-:Y:S05]  /*02e0*/  EXIT ;  /* 0x000000000000794d */ /* 0x000fea0003800000 */
.L_x_5:
        /* <DEDUP_REMOVED lines=9> */
.L_x_7:


//--------------------- .nv.shared.reserved.0     --------------------------
	.section	.nv.shared.reserved.0,"aw",@nobits
	.weak		__nv_reservedSMEM_offset_0_alias
	.size		__nv_reservedSMEM_offset_0_alias, 0, 64
	.other		__nv_reservedSMEM_offset_0_alias,@"STO_CUDA_RESERVED_SHARED STV_DEFAULT"
__nv_reservedSMEM_offset_0_alias:
	.zero		0
	.zero		64


//--------------------- .nv.constant0._Z17updateGlobalRanksPlPKlS1_m --------------------------
	.section	.nv.constant0._Z17updateGlobalRanksPlPKlS1_m,"a",@progbits
	.sectionflags	@""
	.align	4
.nv.constant0._Z17updateGlobalRanksPlPKlS1_m:
	.zero		928


//--------------------- .nv.constant0._Z17computeLocalRanksPlPKlS1_S_mm --------------------------
	.section	.nv.constant0._Z17computeLocalRanksPlPKlS1_S_mm,"a",@progbits
	.sectionflags	@""
	.align	4
.nv.constant0._Z17computeLocalRanksPlPKlS1_S_mm:
	.zero		944


//--------------------- SYMBOLS --------------------------

	.type		.nv.reservedSmem.offset0,@object
	.size		.nv.reservedSmem.offset0,0x4
